//
// Generated by NVIDIA NVVM Compiler
//
// Compiler Build ID: CL-36424714
// Cuda compilation tools, release 13.0, V13.0.88
// Based on NVVM 20.0.0
//

.version 9.0
.target sm_100
.address_size 64

	// .globl	_Z6VecAddPKfS0_Pfi

.visible .entry _Z6VecAddPKfS0_Pfi(
	.param .u64 .ptr .align 1 _Z6VecAddPKfS0_Pfi_param_0,
	.param .u64 .ptr .align 1 _Z6VecAddPKfS0_Pfi_param_1,
	.param .u64 .ptr .align 1 _Z6VecAddPKfS0_Pfi_param_2,
	.param .u32 _Z6VecAddPKfS0_Pfi_param_3
)
{
	.reg .pred 	%p<2>;
	.reg .b32 	%r<12>;
	.reg .b32 	%f<4>;
	.reg .b64 	%rd<11>;
	.reg .b64 	%fd<6>;

	ld.param.u64 	%rd1, [_Z6VecAddPKfS0_Pfi_param_0];
	ld.param.u64 	%rd2, [_Z6VecAddPKfS0_Pfi_param_1];
	ld.param.u64 	%rd3, [_Z6VecAddPKfS0_Pfi_param_2];
	ld.param.u32 	%r3, [_Z6VecAddPKfS0_Pfi_param_3];
	mov.u32 	%r4, %ntid.y;
	mov.u32 	%r5, %ctaid.y;
	mov.u32 	%r6, %tid.y;
	mad.lo.s32 	%r1, %r4, %r5, %r6;
	mov.u32 	%r7, %ntid.x;
	mov.u32 	%r8, %ctaid.x;
	mov.u32 	%r9, %tid.x;
	mad.lo.s32 	%r2, %r7, %r8, %r9;
	max.s32 	%r10, %r1, %r2;
	setp.ge.s32 	%p1, %r10, %r3;
	@%p1 bra 	$L__BB0_2;
	cvta.to.global.u64 	%rd4, %rd1;
	cvta.to.global.u64 	%rd5, %rd2;
	cvta.to.global.u64 	%rd6, %rd3;
	mad.lo.s32 	%r11, %r3, %r1, %r2;
	mul.wide.s32 	%rd7, %r11, 4;
	add.s64 	%rd8, %rd4, %rd7;
	ld.global.f32 	%f1, [%rd8];
	cvt.f64.f32 	%fd1, %f1;
	rcp.rn.f64 	%fd2, %fd1;
	add.s64 	%rd9, %rd5, %rd7;
	ld.global.f32 	%f2, [%rd9];
	cvt.f64.f32 	%fd3, %f2;
	rcp.rn.f64 	%fd4, %fd3;
	add.f64 	%fd5, %fd2, %fd4;
	cvt.rn.f32.f64 	%f3, %fd5;
	add.s64 	%rd10, %rd6, %rd7;
	st.global.f32 	[%rd10], %f3;
$L__BB0_2:
	bar.sync 	0;
	ret;

}


// ===== COMPILED SASS (sm_100) =====

	.target	sm_100

	.elftype	@"ET_EXEC"


//--------------------- .note.nv.tkinfo           --------------------------
	.section	.note.nv.tkinfo,"",@"SHT_NOTE"
	.sectionflags	@"SHF_NOTE_NV_TKINFO"
	.tkinfo
        /*0018*/ 	.word	0x00000002
        /*0030*/ 	.string	""
        /*0030*/ 	.string	"ptxas"
        /*0030*/ 	.string	"Cuda compilation tools, release 13.0, V13.0.88"
        /*0030*/ 	.string	"Build cuda_13.0.r13.0/compiler.36424714_0"
        /*0030*/ 	.string	"-arch sm_100 -m 64 "



//--------------------- .note.nv.cuinfo           --------------------------
	.section	.note.nv.cuinfo,"",@"SHT_NOTE"
	.sectionflags	@"SHF_NOTE_NV_CUINFO"
        /*0018*/ 	.short	0x0002
        /*001a*/ 	.short	0x0064
        /*001c*/ 	.short	0x0082
	.zero		2


//--------------------- .nv.info                  --------------------------
	.section	.nv.info,"",@"SHT_CUDA_INFO"
	.align	4


	//----- nvinfo : EIATTR_REGCOUNT
	.align		4
        /*0000*/ 	.byte	0x04, 0x2f
        /*0002*/ 	.short	(.L_1 - .L_0)
	.align		4
.L_0:
        /*0004*/ 	.word	index@(_Z6VecAddPKfS0_Pfi)
        /*0008*/ 	.word	0x00000012


	//----- nvinfo : EIATTR_FRAME_SIZE
	.align		4
.L_1:
        /*000c*/ 	.byte	0x04, 0x11
        /*000e*/ 	.short	(.L_3 - .L_2)
	.align		4
.L_2:
        /*0010*/ 	.word	index@($__internal_0_$__cuda_sm20_dblrcp_rn_slowpath_v3)
        /*0014*/ 	.word	0x00000000


	//----- nvinfo : EIATTR_FRAME_SIZE
	.align		4
.L_3:
        /*0018*/ 	.byte	0x04, 0x11
        /*001a*/ 	.short	(.L_5 - .L_4)
	.align		4
.L_4:
        /*001c*/ 	.word	index@(_Z6VecAddPKfS0_Pfi)
        /*0020*/ 	.word	0x00000000


	//----- nvinfo : EIATTR_MIN_STACK_SIZE
	.align		4
.L_5:
        /*0024*/ 	.byte	0x04, 0x12
        /*0026*/ 	.short	(.L_7 - .L_6)
	.align		4
.L_6:
        /*0028*/ 	.word	index@(_Z6VecAddPKfS0_Pfi)
        /*002c*/ 	.word	0x00000000
.L_7:


//--------------------- .nv.compat                --------------------------
	.section	.nv.compat,"",@"SHT_CUDA_COMPAT_INFO"
	.align	4
        /*0000*/ 	.byte	0x02, 0x09, 0x00, 0x00, 0x02, 0x02, 0x01, 0x00, 0x02, 0x05, 0x05, 0x00, 0x03, 0x07, 0x01, 0x01
        /*0010*/ 	.byte	0x02, 0x03, 0x00, 0x00, 0x02, 0x06, 0x01, 0x00, 0x04, 0x0b, 0x08, 0x00, 0x01, 0x00, 0x00, 0x00
        /*0020*/ 	.byte	0x00, 0x00, 0x00, 0x00


//--------------------- .nv.info._Z6VecAddPKfS0_Pfi --------------------------
	.section	.nv.info._Z6VecAddPKfS0_Pfi,"",@"SHT_CUDA_INFO"
	.sectionflags	@""
	.align	4


	//----- nvinfo : EIATTR_CUDA_API_VERSION
	.align		4
        /*0000*/ 	.byte	0x04, 0x37
        /*0002*/ 	.short	(.L_9 - .L_8)
.L_8:
        /*0004*/ 	.word	0x00000082


	//----- nvinfo : EIATTR_KPARAM_INFO
	.align		4
.L_9:
        /*0008*/ 	.byte	0x04, 0x17
        /*000a*/ 	.short	(.L_11 - .L_10)
.L_10:
        /*000c*/ 	.word	0x00000000
        /*0010*/ 	.short	0x0003
        /*0012*/ 	.short	0x0018
        /*0014*/ 	.byte	0x00, 0xf0, 0x11, 0x00


	//----- nvinfo : EIATTR_KPARAM_INFO
	.align		4
.L_11:
        /*0018*/ 	.byte	0x04, 0x17
        /*001a*/ 	.short	(.L_13 - .L_12)
.L_12:
        /*001c*/ 	.word	0x00000000
        /*0020*/ 	.short	0x0002
        /*0022*/ 	.short	0x0010
        /*0024*/ 	.byte	0x00, 0xf5, 0x21, 0x00


	//----- nvinfo : EIATTR_KPARAM_INFO
	.align		4
.L_13:
        /*0028*/ 	.byte	0x04, 0x17
        /*002a*/ 	.short	(.L_15 - .L_14)
.L_14:
        /*002c*/ 	.word	0x00000000
        /*0030*/ 	.short	0x0001
        /*0032*/ 	.short	0x0008
        /*0034*/ 	.byte	0x00, 0xf5, 0x21, 0x00


	//----- nvinfo : EIATTR_KPARAM_INFO
	.align		4
.L_15:
        /*0038*/ 	.byte	0x04, 0x17
        /*003a*/ 	.short	(.L_17 - .L_16)
.L_16:
        /*003c*/ 	.word	0x00000000
        /*0040*/ 	.short	0x0000
        /*0042*/ 	.short	0x0000
        /*0044*/ 	.byte	0x00, 0xf5, 0x21, 0x00


	//----- nvinfo : EIATTR_SPARSE_MMA_MASK
	.align		4
.L_17:
        /*0048*/ 	.byte	0x03, 0x50
        /*004a*/ 	.short	0x0000


	//----- nvinfo : EIATTR_MAXREG_COUNT
	.align		4
        /*004c*/ 	.byte	0x03, 0x1b
        /*004e*/ 	.short	0x00ff


	//----- nvinfo : EIATTR_NUM_BARRIERS
	.align		4
        /*0050*/ 	.byte	0x02, 0x4c
        /*0052*/ 	.byte	0x01
	.zero		1


	//----- nvinfo : EIATTR_MERCURY_ISA_VERSION
	.align		4
        /*0054*/ 	.byte	0x03, 0x5f
        /*0056*/ 	.short	0x0101


	//----- nvinfo : EIATTR_VRC_CTA_INIT_COUNT
	.align		4
        /*0058*/ 	.byte	0x02, 0x4a
	.zero		1
	.zero		1


	//----- nvinfo : EIATTR_EXIT_INSTR_OFFSETS
	.align		4
        /*005c*/ 	.byte	0x04, 0x1c
        /*005e*/ 	.short	(.L_19 - .L_18)


	//   ....[0]....
.L_18:
        /*0060*/ 	.word	0x00000470


	//----- nvinfo : EIATTR_CRS_STACK_SIZE
	.align		4
.L_19:
        /*0064*/ 	.byte	0x04, 0x1e
        /*0066*/ 	.short	(.L_21 - .L_20)
.L_20:
        /*0068*/ 	.word	0x00000000


	//----- nvinfo : EIATTR_CBANK_PARAM_SIZE
	.align		4
.L_21:
        /*006c*/ 	.byte	0x03, 0x19
        /*006e*/ 	.short	0x001c


	//----- nvinfo : EIATTR_PARAM_CBANK
	.align		4
        /*0070*/ 	.byte	0x04, 0x0a
        /*0072*/ 	.short	(.L_23 - .L_22)
	.align		4
.L_22:
        /*0074*/ 	.word	index@(.nv.constant0._Z6VecAddPKfS0_Pfi)
        /*0078*/ 	.short	0x0380
        /*007a*/ 	.short	0x001c


	//----- nvinfo : EIATTR_SW_WAR
	.align		4
.L_23:
        /*007c*/ 	.byte	0x04, 0x36
        /*007e*/ 	.short	(.L_25 - .L_24)
.L_24:
        /*0080*/ 	.word	0x00000008
.L_25:


//--------------------- .nv.callgraph             --------------------------
	.section	.nv.callgraph,"",@"SHT_CUDA_CALLGRAPH"
	.align	4
	.sectionentsize	8
	.align		4
        /*0000*/ 	.word	0x00000000
	.align		4
        /*0004*/ 	.word	0xffffffff
	.align		4
        /*0008*/ 	.word	0x00000000
	.align		4
        /*000c*/ 	.word	0xfffffffe
	.align		4
        /*0010*/ 	.word	0x00000000
	.align		4
        /*0014*/ 	.word	0xfffffffd
	.align		4
        /*0018*/ 	.word	0x00000000
	.align		4
        /*001c*/ 	.word	0xfffffffc


//--------------------- .text._Z6VecAddPKfS0_Pfi  --------------------------
	.section	.text._Z6VecAddPKfS0_Pfi,"ax",@progbits
	.align	128
        .global         _Z6VecAddPKfS0_Pfi
        .type           _Z6VecAddPKfS0_Pfi,@function
        .size           _Z6VecAddPKfS0_Pfi,(.L_x_11 - _Z6VecAddPKfS0_Pfi)
        .other          _Z6VecAddPKfS0_Pfi,@"STO_CUDA_ENTRY STV_DEFAULT"
_Z6VecAddPKfS0_Pfi:
.text._Z6VecAddPKfS0_Pfi:
[----:B------:R-:W-:Y:S01]  /*0000*/  LDC R1, c[0x0][0x37c] ;  /* 0x0000df00ff017b82 */ /* 0x000fe20000000800 */
[----:B------:R-:W0:Y:S01]  /*0010*/  S2R R0, SR_CTAID.Y ;  /* 0x0000000000007919 */ /* 0x000e220000002600 */
[----:B------:R-:W0:Y:S01]  /*0020*/  LDCU UR4, c[0x0][0x364] ;  /* 0x00006c80ff0477ac */ /* 0x000e220008000800 */
[----:B------:R-:W-:Y:S01]  /*0030*/  BSSY.RECONVERGENT B0, `(.L_x_0) ;  /* 0x0000042000007945 */ /* 0x000fe20003800200 */
[----:B------:R-:W0:Y:S01]  /*0040*/  S2R R3, SR_TID.Y ;  /* 0x0000000000037919 */ /* 0x000e220000002200 */
[----:B------:R-:W1:Y:S01]  /*0050*/  LDCU UR5, c[0x0][0x360] ;  /* 0x00006c00ff0577ac */ /* 0x000e620008000800 */
[----:B------:R-:W1:Y:S01]  /*0060*/  S2R R2, SR_CTAID.X ;  /* 0x0000000000027919 */ /* 0x000e620000002500 */
[----:B------:R-:W2:Y:S01]  /*0070*/  LDCU UR6, c[0x0][0x398] ;  /* 0x00007300ff0677ac */ /* 0x000ea20008000800 */
[----:B------:R-:W1:Y:S01]  /*0080*/  S2R R5, SR_TID.X ;  /* 0x0000000000057919 */ /* 0x000e620000002100 */
[----:B0-----:R-:W-:Y:S02]  /*0090*/  IMAD R0, R0, UR4, R3 ;  /* 0x0000000400007c24 */ /* 0x001fe4000f8e0203 */
[----:B-1----:R-:W-:-:S05]  /*00a0*/  IMAD R3, R2, UR5, R5 ;  /* 0x0000000502037c24 */ /* 0x002fca000f8e0205 */
[----:B------:R-:W-:-:S04]  /*00b0*/  VIMNMX R2, PT, PT, R0, R3, !PT ;  /* 0x0000000300027248 */ /* 0x000fc80007fe0100 */
[----:B--2---:R-:W-:-:S13]  /*00c0*/  ISETP.GE.AND P0, PT, R2, UR6, PT ;  /* 0x0000000602007c0c */ /* 0x004fda000bf06270 */
[----:B------:R-:W-:Y:S05]  /*00d0*/  @P0 BRA `(.L_x_1) ;  /* 0x0000000000dc0947 */ /* 0x000fea0003800000 */
[----:B------:R-:W0:Y:S01]  /*00e0*/  LDC.64 R12, c[0x0][0x358] ;  /* 0x0000d600ff0c7b82 */ /* 0x000e220000000a00 */
[----:B------:R-:W-:-:S07]  /*00f0*/  IMAD R0, R0, UR6, R3 ;  /* 0x0000000600007c24 */ /* 0x000fce000f8e0203 */
[----:B------:R-:W1:Y:S01]  /*0100*/  LDC.64 R4, c[0x0][0x380] ;  /* 0x0000e000ff047b82 */ /* 0x000e620000000a00 */
[----:B0-----:R-:W-:Y:S02]  /*0110*/  R2UR UR4, R12 ;  /* 0x000000000c0472ca */ /* 0x001fe400000e0000 */
[----:B------:R-:W-:Y:S01]  /*0120*/  R2UR UR5, R13 ;  /* 0x000000000d0572ca */ /* 0x000fe200000e0000 */
[----:B-1----:R-:W-:-:S12]  /*0130*/  IMAD.WIDE R4, R0, 0x4, R4 ;  /* 0x0000000400047825 */ /* 0x002fd800078e0204 */
[----:B------:R-:W2:Y:S01]  /*0140*/  LDG.E R4, desc[UR4][R4.64] ;  /* 0x0000000404047981 */ /* 0x000ea2000c1e1900 */
[----:B------:R-:W-:Y:S01]  /*0150*/  BSSY.RECONVERGENT B1, `(.L_x_2) ;  /* 0x0000011000017945 */ /* 0x000fe20003800200 */
[----:B--2---:R-:W0:Y:S08]  /*0160*/  F2F.F64.F32 R6, R4 ;  /* 0x0000000400067310 */ /* 0x004e300000201800 */
[----:B0-----:R-:W0:Y:S01]  /*0170*/  MUFU.RCP64H R3, R7 ;  /* 0x0000000700037308 */ /* 0x001e220000001800 */
[----:B------:R-:W-:-:S05]  /*0180*/  VIADD R2, R7, 0x300402 ;  /* 0x0030040207027836 */ /* 0x000fca0000000000 */
[----:B------:R-:W-:Y:S01]  /*0190*/  FSETP.GEU.AND P0, PT, |R2|, 5.8789094863358348022e-39, PT ;  /* 0x004004020200780b */ /* 0x000fe20003f0e200 */
[----:B0-----:R-:W-:-:S08]  /*01a0*/  DFMA R8, -R6, R2, 1 ;  /* 0x3ff000000608742b */ /* 0x001fd00000000102 */
[----:B------:R-:W-:-:S08]  /*01b0*/  DFMA R8, R8, R8, R8 ;  /* 0x000000080808722b */ /* 0x000fd00000000008 */
[----:B------:R-:W-:-:S08]  /*01c0*/  DFMA R8, R2, R8, R2 ;  /* 0x000000080208722b */ /* 0x000fd00000000002 */
[----:B------:R-:W-:-:S08]  /*01d0*/  DFMA R10, -R6, R8, 1 ;  /* 0x3ff00000060a742b */ /* 0x000fd00000000108 */
[----:B------:R-:W-:Y:S01]  /*01e0*/  DFMA R2, R8, R10, R8 ;  /* 0x0000000a0802722b */ /* 0x000fe20000000008 */
[----:B------:R-:W-:Y:S10]  /*01f0*/  @P0 BRA `(.L_x_3) ;  /* 0x0000000000180947 */ /* 0x000ff40003800000 */
[----:B------:R-:W-:Y:S02]  /*0200*/  LOP3.LUT R2, R7, 0x7fffffff, RZ, 0xc0, !PT ;  /* 0x7fffffff07027812 */ /* 0x000fe400078ec0ff */
[----:B------:R-:W-:-:S03]  /*0210*/  MOV R4, 0x240 ;  /* 0x0000024000047802 */ /* 0x000fc60000000f00 */
[----:B------:R-:W-:-:S07]  /*0220*/  VIADD R10, R2, 0xfff00000 ;  /* 0xfff00000020a7836 */ /* 0x000fce0000000000 */
[----:B------:R-:W-:Y:S05]  /*0230*/  CALL.REL.NOINC `($__internal_0_$__cuda_sm20_dblrcp_rn_slowpath_v3) ;  /* 0x0000000000907944 */ /* 0x000fea0003c00000 */
[----:B------:R-:W-:Y:S02]  /*0240*/  IMAD.MOV.U32 R2, RZ, RZ, R8 ;  /* 0x000000ffff027224 */ /* 0x000fe400078e0008 */
[----:B------:R-:W-:-:S07]  /*0250*/  IMAD.MOV.U32 R3, RZ, RZ, R9 ;  /* 0x000000ffff037224 */ /* 0x000fce00078e0009 */
.L_x_3:
[----:B------:R-:W-:Y:S05]  /*0260*/  BSYNC.RECONVERGENT B1 ;  /* 0x0000000000017941 */ /* 0x000fea0003800200 */
.L_x_2:
[----:B------:R-:W0:Y:S01]  /*0270*/  LDC.64 R4, c[0x0][0x388] ;  /* 0x0000e200ff047b82 */ /* 0x000e220000000a00 */
[----:B------:R-:W-:Y:S02]  /*0280*/  R2UR UR4, R12 ;  /* 0x000000000c0472ca */ /* 0x000fe400000e0000 */
[----:B------:R-:W-:Y:S01]  /*0290*/  R2UR UR5, R13 ;  /* 0x000000000d0572ca */ /* 0x000fe200000e0000 */
[----:B0-----:R-:W-:-:S12]  /*02a0*/  IMAD.WIDE R4, R0, 0x4, R4 ;  /* 0x0000000400047825 */ /* 0x001fd800078e0204 */
        /* <DEDUP_REMOVED lines=12> */
[----:B------:R-:W-:-:S05]  /*0370*/  LOP3.LUT R4, R7, 0x7fffffff, RZ, 0xc0, !PT ;  /* 0x7fffffff07047812 */ /* 0x000fca00078ec0ff */
[----:B------:R-:W-:Y:S01]  /*0380*/  VIADD R10, R4, 0xfff00000 ;  /* 0xfff00000040a7836 */ /* 0x000fe20000000000 */
[----:B------:R-:W-:-:S07]  /*0390*/  MOV R4, 0x3b0 ;  /* 0x000003b000047802 */ /* 0x000fce0000000f00 */
[----:B------:R-:W-:Y:S05]  /*03a0*/  CALL.REL.NOINC `($__internal_0_$__cuda_sm20_dblrcp_rn_slowpath_v3) ;  /* 0x0000000000347944 */ /* 0x000fea0003c00000 */
[----:B------:R-:W-:Y:S01]  /*03b0*/  IMAD.MOV.U32 R10, RZ, RZ, R8 ;  /* 0x000000ffff0a7224 */ /* 0x000fe200078e0008 */
[----:B------:R-:W-:-:S07]  /*03c0*/  MOV R11, R9 ;  /* 0x00000009000b7202 */ /* 0x000fce0000000f00 */
.L_x_5:
[----:B------:R-:W-:Y:S05]  /*03d0*/  BSYNC.RECONVERGENT B1 ;  /* 0x0000000000017941 */ /* 0x000fea0003800200 */
.L_x_4:
[----:B------:R-:W0:Y:S01]  /*03e0*/  LDC.64 R4, c[0x0][0x390] ;  /* 0x0000e400ff047b82 */ /* 0x000e220000000a00 */
[----:B------:R-:W-:Y:S01]  /*03f0*/  DADD R2, R10, R2 ;  /* 0x000000000a027229 */ /* 0x000fe20000000002 */
[----:B------:R-:W-:Y:S02]  /*0400*/  R2UR UR4, R12 ;  /* 0x000000000c0472ca */ /* 0x000fe400000e0000 */
[----:B------:R-:W-:-:S07]  /*0410*/  R2UR UR5, R13 ;  /* 0x000000000d0572ca */ /* 0x000fce00000e0000 */
[----:B------:R-:W1:Y:S01]  /*0420*/  F2F.F32.F64 R3, R2 ;  /* 0x0000000200037310 */ /* 0x000e620000301000 */
[----:B0-----:R-:W-:-:S05]  /*0430*/  IMAD.WIDE R4, R0, 0x4, R4 ;  /* 0x0000000400047825 */ /* 0x001fca00078e0204 */
[----:B-1----:R0:W-:Y:S02]  /*0440*/  STG.E desc[UR4][R4.64], R3 ;  /* 0x0000000304007986 */ /* 0x0021e4000c101904 */
.L_x_1:
[----:B------:R-:W-:Y:S05]  /*0450*/  BSYNC.RECONVERGENT B0 ;  /* 0x0000000000007941 */ /* 0x000fea0003800200 */
.L_x_0:
[----:B------:R-:W-:Y:S06]  /*0460*/  BAR.SYNC.DEFER_BLOCKING 0x0 ;  /* 0x0000000000007b1d */ /* 0x000fec0000010000 */
[----:B------:R-:W-:Y:S05]  /*0470*/  EXIT ;  /* 0x000000000000794d */ /* 0x000fea0003800000 */
        .weak           $__internal_0_$__cuda_sm20_dblrcp_rn_slowpath_v3
        .type           $__internal_0_$__cuda_sm20_dblrcp_rn_slowpath_v3,@function
        .size           $__internal_0_$__cuda_sm20_dblrcp_rn_slowpath_v3,(.L_x_11 - $__internal_0_$__cuda_sm20_dblrcp_rn_slowpath_v3)
$__internal_0_$__cuda_sm20_dblrcp_rn_slowpath_v3:
[----:B------:R-:W-:Y:S01]  /*0480*/  DSETP.GTU.AND P0, PT, |R6|, +INF , PT ;  /* 0x7ff000000600742a */ /* 0x000fe20003f0c200 */
[----:B------:R-:W-:-:S13]  /*0490*/  BSSY.RECONVERGENT B2, `(.L_x_6) ;  /* 0x0000023000027945 */ /* 0x000fda0003800200 */
[----:B------:R-:W-:Y:S05]  /*04a0*/  @P0 BRA `(.L_x_7) ;  /* 0x00000000007c0947 */ /* 0x000fea0003800000 */
[----:B------:R-:W-:-:S05]  /*04b0*/  LOP3.LUT R11, R7, 0x7fffffff, RZ, 0xc0, !PT ;  /* 0x7fffffff070b7812 */ /* 0x000fca00078ec0ff */
[----:B------:R-:W-:-:S05]  /*04c0*/  VIADD R5, R11, 0xffffffff ;  /* 0xffffffff0b057836 */ /* 0x000fca0000000000 */
[----:B------:R-:W-:-:S13]  /*04d0*/  ISETP.GE.U32.AND P0, PT, R5, 0x7fefffff, PT ;  /* 0x7fefffff0500780c */ /* 0x000fda0003f06070 */
[----:B------:R-:W-:Y:S01]  /*04e0*/  @P0 LOP3.LUT R9, R7, 0x7ff00000, RZ, 0x3c, !PT ;  /* 0x7ff0000007090812 */ /* 0x000fe200078e3cff */
[----:B------:R-:W-:Y:S01]  /*04f0*/  @P0 IMAD.MOV.U32 R8, RZ, RZ, RZ ;  /* 0x000000ffff080224 */ /* 0x000fe200078e00ff */
[----:B------:R-:W-:Y:S06]  /*0500*/  @P0 BRA `(.L_x_8) ;  /* 0x00000000006c0947 */ /* 0x000fec0003800000 */
[----:B------:R-:W-:-:S13]  /*0510*/  ISETP.GE.U32.AND P0, PT, R11, 0x1000001, PT ;  /* 0x010000010b00780c */ /* 0x000fda0003f06070 */
[----:B------:R-:W-:Y:S05]  /*0520*/  @!P0 BRA `(.L_x_9) ;  /* 0x0000000000348947 */ /* 0x000fea0003800000 */
[----:B------:R-:W-:Y:S02]  /*0530*/  VIADD R9, R7, 0xc0200000 ;  /* 0xc020000007097836 */ /* 0x000fe40000000000 */
[----:B------:R-:W-:Y:S02]  /*0540*/  IMAD.MOV.U32 R8, RZ, RZ, R6 ;  /* 0x000000ffff087224 */ /* 0x000fe400078e0006 */
[----:B------:R-:W0:Y:S04]  /*0550*/  MUFU.RCP64H R11, R9 ;  /* 0x00000009000b7308 */ /* 0x000e280000001800 */
[----:B0-----:R-:W-:-:S08]  /*0560*/  DFMA R14, -R8, R10, 1 ;  /* 0x3ff00000080e742b */ /* 0x001fd0000000010a */
[----:B------:R-:W-:-:S08]  /*0570*/  DFMA R14, R14, R14, R14 ;  /* 0x0000000e0e0e722b */ /* 0x000fd0000000000e */
[----:B------:R-:W-:-:S08]  /*0580*/  DFMA R14, R10, R14, R10 ;  /* 0x0000000e0a0e722b */ /* 0x000fd0000000000a */
[----:B------:R-:W-:-:S08]  /*0590*/  DFMA R10, -R8, R14, 1 ;  /* 0x3ff00000080a742b */ /* 0x000fd0000000010e */
[----:B------:R-:W-:-:S08]  /*05a0*/  DFMA R10, R14, R10, R14 ;  /* 0x0000000a0e0a722b */ /* 0x000fd0000000000e */
[----:B------:R-:W-:-:S08]  /*05b0*/  DMUL R10, R10, 2.2250738585072013831e-308 ;  /* 0x001000000a0a7828 */ /* 0x000fd00000000000 */
[----:B------:R-:W-:-:S08]  /*05c0*/  DFMA R6, -R6, R10, 1 ;  /* 0x3ff000000606742b */ /* 0x000fd0000000010a */
[----:B------:R-:W-:-:S08]  /*05d0*/  DFMA R6, R6, R6, R6 ;  /* 0x000000060606722b */ /* 0x000fd00000000006 */
[----:B------:R-:W-:Y:S01]  /*05e0*/  DFMA R8, R10, R6, R10 ;  /* 0x000000060a08722b */ /* 0x000fe2000000000a */
[----:B------:R-:W-:Y:S10]  /*05f0*/  BRA `(.L_x_8) ;  /* 0x0000000000307947 */ /* 0x000ff40003800000 */
.L_x_9:
[----:B------:R-:W-:Y:S01]  /*0600*/  DMUL R6, R6, 8.11296384146066816958e+31 ;  /* 0x4690000006067828 */ /* 0x000fe20000000000 */
[----:B------:R-:W-:-:S05]  /*0610*/  MOV R8, R10 ;  /* 0x0000000a00087202 */ /* 0x000fca0000000f00 */
[----:B------:R-:W0:Y:S02]  /*0620*/  MUFU.RCP64H R9, R7 ;  /* 0x0000000700097308 */ /* 0x000e240000001800 */
[----:B0-----:R-:W-:-:S08]  /*0630*/  DFMA R10, -R6, R8, 1 ;  /* 0x3ff00000060a742b */ /* 0x001fd00000000108 */
[----:B------:R-:W-:-:S08]  /*0640*/  DFMA R10, R10, R10, R10 ;  /* 0x0000000a0a0a722b */ /* 0x000fd0000000000a */
[----:B------:R-:W-:-:S08]  /*0650*/  DFMA R10, R8, R10, R8 ;  /* 0x0000000a080a722b */ /* 0x000fd00000000008 */
[----:B------:R-:W-:-:S08]  /*0660*/  DFMA R8, -R6, R10, 1 ;  /* 0x3ff000000608742b */ /* 0x000fd0000000010a */
[----:B------:R-:W-:-:S08]  /*0670*/  DFMA R8, R10, R8, R10 ;  /* 0x000000080a08722b */ /* 0x000fd0000000000a */
[----:B------:R-:W-:Y:S01]  /*0680*/  DMUL R8, R8, 8.11296384146066816958e+31 ;  /* 0x4690000008087828 */ /* 0x000fe20000000000 */
[----:B------:R-:W-:Y:S10]  /*0690*/  BRA `(.L_x_8) ;  /* 0x0000000000087947 */ /* 0x000ff40003800000 */
.L_x_7:
[----:B------:R-:W-:Y:S01]  /*06a0*/  LOP3.LUT R9, R7, 0x80000, RZ, 0xfc, !PT ;  /* 0x0008000007097812 */ /* 0x000fe200078efcff */
[----:B------:R-:W-:-:S07]  /*06b0*/  IMAD.MOV.U32 R8, RZ, RZ, R6 ;  /* 0x000000ffff087224 */ /* 0x000fce00078e0006 */
.L_x_8:
[----:B------:R-:W-:Y:S05]  /*06c0*/  BSYNC.RECONVERGENT B2 ;  /* 0x0000000000027941 */ /* 0x000fea0003800200 */
.L_x_6:
[----:B------:R-:W-:-:S04]  /*06d0*/  IMAD.MOV.U32 R5, RZ, RZ, 0x0 ;  /* 0x00000000ff057424 */ /* 0x000fc800078e00ff */
[----:B------:R-:W-:Y:S05]  /*06e0*/  RET.REL.NODEC R4 `(_Z6VecAddPKfS0_Pfi) ;  /* 0xfffffff804447950 */ /* 0x000fea0003c3ffff */
.L_x_10:
[----:B------:R-:W-:-:S00]  /*06f0*/  BRA `(.L_x_10) ;  /* 0xfffffffc00fc7947 */ /* 0x000fc0000383ffff */
[----:B------:R-:W-:-:S00]  /*0700*/  NOP ;  /* 0x0000000000007918 */ /* 0x000fc00000000000 */
[----:B------:R-:W-:-:S00]  /*0710*/  NOP ;  /* 0x0000000000007918 */ /* 0x000fc00000000000 */
[----:B------:R-:W-:-:S00]  /*0720*/  NOP ;  /* 0x0000000000007918 */ /* 0x000fc00000000000 */
[----:B------:R-:W-:-:S00]  /*0730*/  NOP ;  /* 0x0000000000007918 */ /* 0x000fc00000000000 */
[----:B------:R-:W-:-:S00]  /*0740*/  NOP ;  /* 0x0000000000007918 */ /* 0x000fc00000000000 */
[----:B------:R-:W-:-:S00]  /*0750*/  NOP ;  /* 0x0000000000007918 */ /* 0x000fc00000000000 */
[----:B------:R-:W-:-:S00]  /*0760*/  NOP ;  /* 0x0000000000007918 */ /* 0x000fc00000000000 */
[----:B------:R-:W-:-:S00]  /*0770*/  NOP ;  /* 0x0000000000007918 */ /* 0x000fc00000000000 */
.L_x_11:


//--------------------- .nv.shared.reserved.0     --------------------------
	.section	.nv.shared.reserved.0,"aw",@nobits
	.weak		__nv_reservedSMEM_offset_0_alias
	.size		__nv_reservedSMEM_offset_0_alias, 0, 64
	.other		__nv_reservedSMEM_offset_0_alias,@"STO_CUDA_RESERVED_SHARED STV_DEFAULT"
__nv_reservedSMEM_offset_0_alias:
	.zero		0
	.zero		64


//--------------------- .nv.constant0._Z6VecAddPKfS0_Pfi --------------------------
	.section	.nv.constant0._Z6VecAddPKfS0_Pfi,"a",@progbits
	.sectionflags	@""
	.align	4
.nv.constant0._Z6VecAddPKfS0_Pfi:
	.zero		924


//--------------------- SYMBOLS --------------------------

	.type		.nv.reservedSmem.offset0,@object
	.size		.nv.reservedSmem.offset0,0x4
